	.headerflags	@"EF_CUDA_TEXMODE_UNIFIED EF_CUDA_64BIT_ADDRESS EF_CUDA_ACCELERATORS EF_CUDA_SM90 EF_CUDA_VIRTUAL_SM(EF_CUDA_SM90)"
	.elftype	@"ET_EXEC"


//--------------------- .nv.info                  --------------------------
	.section	.nv.info,"",@"SHT_CUDA_INFO"
	.align	4


	//----- nvinfo : EIATTR_REGCOUNT
	.align		4
        /*0000*/ 	.byte	0x04, 0x2f
        /*0002*/ 	.short	(.L_1 - .L_0)
	.align		4
.L_0:
        /*0004*/ 	.word	index@(triton_poi_fused__unsafe_index_add_mul_sub_58)
        /*0008*/ 	.word	0x00000020


	//----- nvinfo : EIATTR_MIN_STACK_SIZE
	.align		4
.L_1:
        /*000c*/ 	.byte	0x04, 0x12
        /*000e*/ 	.short	(.L_3 - .L_2)
	.align		4
.L_2:
        /*0010*/ 	.word	index@(triton_poi_fused__unsafe_index_add_mul_sub_58)
        /*0014*/ 	.word	0x00000000


	//----- nvinfo : EIATTR_FRAME_SIZE
	.align		4
.L_3:
        /*0018*/ 	.byte	0x04, 0x11
        /*001a*/ 	.short	(.L_5 - .L_4)
	.align		4
.L_4:
        /*001c*/ 	.word	index@(triton_poi_fused__unsafe_index_add_mul_sub_58)
        /*0020*/ 	.word	0x00000000


	//----- nvinfo : EIATTR_MIN_STACK_SIZE
	.align		4
.L_5:
        /*0024*/ 	.byte	0x04, 0x12
        /*0026*/ 	.short	(.L_7 - .L_6)
	.align		4
.L_6:
        /*0028*/ 	.word	index@(triton_poi_fused__unsafe_index_add_mul_sub_58)
        /*002c*/ 	.word	0x00000000
.L_7:


//--------------------- .nv.info.triton_poi_fused__unsafe_index_add_mul_sub_58 --------------------------
	.section	.nv.info.triton_poi_fused__unsafe_index_add_mul_sub_58,"",@"SHT_CUDA_INFO"
	.sectionflags	@""
	.align	4


	//----- nvinfo : EIATTR_CUDA_API_VERSION
	.align		4
        /*0000*/ 	.byte	0x04, 0x37
        /*0002*/ 	.short	(.L_9 - .L_8)
.L_8:
        /*0004*/ 	.word	0x0000007c


	//----- nvinfo : EIATTR_KPARAM_INFO
	.align		4
.L_9:
        /*0008*/ 	.byte	0x04, 0x17
        /*000a*/ 	.short	(.L_11 - .L_10)
.L_10:
        /*000c*/ 	.word	0x00000000
        /*0010*/ 	.short	0x0008
        /*0012*/ 	.short	0x0040
        /*0014*/ 	.byte	0x00, 0xf0, 0x11, 0x00


	//----- nvinfo : EIATTR_KPARAM_INFO
	.align		4
.L_11:
        /*0018*/ 	.byte	0x04, 0x17
        /*001a*/ 	.short	(.L_13 - .L_12)
.L_12:
        /*001c*/ 	.word	0x00000000
        /*0020*/ 	.short	0x0007
        /*0022*/ 	.short	0x0038
        /*0024*/ 	.byte	0x00, 0xf4, 0x21, 0x00


	//----- nvinfo : EIATTR_KPARAM_INFO
	.align		4
.L_13:
        /*0028*/ 	.byte	0x04, 0x17
        /*002a*/ 	.short	(.L_15 - .L_14)
.L_14:
        /*002c*/ 	.word	0x00000000
        /*0030*/ 	.short	0x0006
        /*0032*/ 	.short	0x0030
        /*0034*/ 	.byte	0x00, 0xf4, 0x21, 0x00


	//----- nvinfo : EIATTR_KPARAM_INFO
	.align		4
.L_15:
        /*0038*/ 	.byte	0x04, 0x17
        /*003a*/ 	.short	(.L_17 - .L_16)
.L_16:
        /*003c*/ 	.word	0x00000000
        /*0040*/ 	.short	0x0005
        /*0042*/ 	.short	0x0028
        /*0044*/ 	.byte	0x00, 0xf4, 0x21, 0x00


	//----- nvinfo : EIATTR_KPARAM_INFO
	.align		4
.L_17:
        /*0048*/ 	.byte	0x04, 0x17
        /*004a*/ 	.short	(.L_19 - .L_18)
.L_18:
        /*004c*/ 	.word	0x00000000
        /*0050*/ 	.short	0x0004
        /*0052*/ 	.short	0x0020
        /*0054*/ 	.byte	0x00, 0xf4, 0x21, 0x00


	//----- nvinfo : EIATTR_KPARAM_INFO
	.align		4
.L_19:
        /*0058*/ 	.byte	0x04, 0x17
        /*005a*/ 	.short	(.L_21 - .L_20)
.L_20:
        /*005c*/ 	.word	0x00000000
        /*0060*/ 	.short	0x0003
        /*0062*/ 	.short	0x0018
        /*0064*/ 	.byte	0x00, 0xf4, 0x21, 0x00


	//----- nvinfo : EIATTR_KPARAM_INFO
	.align		4
.L_21:
        /*0068*/ 	.byte	0x04, 0x17
        /*006a*/ 	.short	(.L_23 - .L_22)
.L_22:
        /*006c*/ 	.word	0x00000000
        /*0070*/ 	.short	0x0002
        /*0072*/ 	.short	0x0010
        /*0074*/ 	.byte	0x00, 0xf4, 0x21, 0x00


	//----- nvinfo : EIATTR_KPARAM_INFO
	.align		4
.L_23:
        /*0078*/ 	.byte	0x04, 0x17
        /*007a*/ 	.short	(.L_25 - .L_24)
.L_24:
        /*007c*/ 	.word	0x00000000
        /*0080*/ 	.short	0x0001
        /*0082*/ 	.short	0x0008
        /*0084*/ 	.byte	0x00, 0xf4, 0x21, 0x00


	//----- nvinfo : EIATTR_KPARAM_INFO
	.align		4
.L_25:
        /*0088*/ 	.byte	0x04, 0x17
        /*008a*/ 	.short	(.L_27 - .L_26)
.L_26:
        /*008c*/ 	.word	0x00000000
        /*0090*/ 	.short	0x0000
        /*0092*/ 	.short	0x0000
        /*0094*/ 	.byte	0x00, 0xf4, 0x21, 0x00


	//----- nvinfo : EIATTR_SPARSE_MMA_MASK
	.align		4
.L_27:
        /*0098*/ 	.byte	0x03, 0x50
        /*009a*/ 	.short	0x0000


	//----- nvinfo : EIATTR_MAXREG_COUNT
	.align		4
        /*009c*/ 	.byte	0x03, 0x1b
        /*009e*/ 	.short	0x00ff


	//----- nvinfo : EIATTR_EXIT_INSTR_OFFSETS
	.align		4
        /*00a0*/ 	.byte	0x04, 0x1c
        /*00a2*/ 	.short	(.L_29 - .L_28)


	//   ....[0]....
.L_28:
        /*00a4*/ 	.word	0x000007f0


	//----- nvinfo : EIATTR_REQNTID
	.align		4
.L_29:
        /*00a8*/ 	.byte	0x04, 0x10
        /*00aa*/ 	.short	(.L_31 - .L_30)
.L_30:
        /*00ac*/ 	.word	0x00000100
        /*00b0*/ 	.word	0x00000001
        /*00b4*/ 	.word	0x00000001


	//----- nvinfo : EIATTR_CBANK_PARAM_SIZE
	.align		4
.L_31:
        /*00b8*/ 	.byte	0x03, 0x19
        /*00ba*/ 	.short	0x0044


	//----- nvinfo : EIATTR_PARAM_CBANK
	.align		4
        /*00bc*/ 	.byte	0x04, 0x0a
        /*00be*/ 	.short	(.L_33 - .L_32)
	.align		4
.L_32:
        /*00c0*/ 	.word	index@(.nv.constant0.triton_poi_fused__unsafe_index_add_mul_sub_58)
        /*00c4*/ 	.short	0x0210
        /*00c6*/ 	.short	0x0044


	//----- nvinfo : EIATTR_SW_WAR
	.align		4
.L_33:
        /*00c8*/ 	.byte	0x04, 0x36
        /*00ca*/ 	.short	(.L_35 - .L_34)
.L_34:
        /*00cc*/ 	.word	0x00000008
.L_35:


//--------------------- .nv.callgraph             --------------------------
	.section	.nv.callgraph,"",@"SHT_CUDA_CALLGRAPH"
	.align	4
	.sectionentsize	8
	.align		4
        /*0000*/ 	.word	0x00000000
	.align		4
        /*0004*/ 	.word	0xffffffff
	.align		4
        /*0008*/ 	.word	0x00000000
	.align		4
        /*000c*/ 	.word	0xfffffffe
	.align		4
        /*0010*/ 	.word	0x00000000
	.align		4
        /*0014*/ 	.word	0xfffffffd
	.align		4
        /*0018*/ 	.word	0x00000000
	.align		4
        /*001c*/ 	.word	0xfffffffc


//--------------------- .text.triton_poi_fused__unsafe_index_add_mul_sub_58 --------------------------
	.section	.text.triton_poi_fused__unsafe_index_add_mul_sub_58,"ax",@progbits
	.align	128
        .global         triton_poi_fused__unsafe_index_add_mul_sub_58
        .type           triton_poi_fused__unsafe_index_add_mul_sub_58,@function
        .size           triton_poi_fused__unsafe_index_add_mul_sub_58,(.L_x_1 - triton_poi_fused__unsafe_index_add_mul_sub_58)
        .other          triton_poi_fused__unsafe_index_add_mul_sub_58,@"STO_CUDA_ENTRY STV_DEFAULT"
triton_poi_fused__unsafe_index_add_mul_sub_58:
.text.triton_poi_fused__unsafe_index_add_mul_sub_58:
[----:B------:R-:W-:Y:S01]  /*0000*/  LDC R1, c[0x0][0x28] ;  /* 0x00000a00ff017b82 */ /* 0x000fe20000000800 */
[----:B------:R-:W1:Y:S07]  /*0010*/  S2R R0, SR_TID.X ;  /* 0x0000000000007919 */ /* 0x000e6e0000002100 */
[----:B------:R-:W2:Y:S01]  /*0020*/  LDC.64 R16, c[0x0][0x210] ;  /* 0x00008400ff107b82 */ /* 0x000ea20000000a00 */
[----:B------:R-:W-:Y:S01]  /*0030*/  ULDC.64 UR4, c[0x0][0x208] ;  /* 0x0000820000047ab9 */ /* 0x000fe20000000a00 */
[----:B------:R-:W-:Y:S01]  /*0040*/  ULDC.64 UR6, c[0x0][0x220] ;  /* 0x0000880000067ab9 */ /* 0x000fe20000000a00 */
[----:B------:R-:W3:Y:S05]  /*0050*/  S2R R6, SR_CTAID.X ;  /* 0x0000000000067919 */ /* 0x000eea0000002500 */
[----:B------:R-:W4:Y:S01]  /*0060*/  LDC.64 R8, c[0x0][0x218] ;  /* 0x00008600ff087b82 */ /* 0x000f220000000a00 */
[----:B-1----:R-:W-:-:S05]  /*0070*/  IMAD.SHL.U32 R0, R0, 0x2, RZ ;  /* 0x0000000200007824 */ /* 0x002fca00078e00ff */
[----:B------:R-:W-:-:S05]  /*0080*/  LOP3.LUT R5, R0, 0x1fe, RZ, 0xc0, !PT ;  /* 0x000001fe00057812 */ /* 0x000fca00078ec0ff */
[----:B---3--:R-:W-:-:S05]  /*0090*/  IMAD R5, R6, 0x200, R5 ;  /* 0x0000020006057824 */ /* 0x008fca00078e0205 */
[----:B------:R-:W-:-:S04]  /*00a0*/  SHF.R.S32.HI R0, RZ, 0x1f, R5 ;  /* 0x0000001fff007819 */ /* 0x000fc80000011405 */
[----:B------:R-:W-:-:S04]  /*00b0*/  LEA.HI R7, R0, R5, RZ, 0x6 ;  /* 0x0000000500077211 */ /* 0x000fc800078f30ff */
[----:B------:R-:W-:Y:S02]  /*00c0*/  SHF.R.S32.HI R4, RZ, 0x6, R7 ;  /* 0x00000006ff047819 */ /* 0x000fe40000011407 */
[----:B------:R-:W-:Y:S02]  /*00d0*/  LOP3.LUT R10, R7, 0xffffffc0, RZ, 0xc0, !PT ;  /* 0xffffffc0070a7812 */ /* 0x000fe400078ec0ff */
[----:B------:R-:W-:-:S04]  /*00e0*/  LEA.HI R2, R4, R4, RZ, 0x6 ;  /* 0x0000000404027211 */ /* 0x000fc800078f30ff */
[----:B------:R-:W-:Y:S02]  /*00f0*/  LOP3.LUT R11, R2, 0xffffffc0, RZ, 0xc0, !PT ;  /* 0xffffffc0020b7812 */ /* 0x000fe400078ec0ff */
[----:B------:R-:W1:Y:S03]  /*0100*/  LDC.64 R2, c[0x0][0x238] ;  /* 0x00008e00ff027b82 */ /* 0x000e660000000a00 */
[----:B------:R-:W-:-:S04]  /*0110*/  IMAD.IADD R4, R4, 0x1, -R11 ;  /* 0x0000000104047824 */ /* 0x000fc800078e0a0b */
[----:B--2---:R-:W-:-:S06]  /*0120*/  IMAD.WIDE R16, R4, 0x8, R16 ;  /* 0x0000000804107825 */ /* 0x004fcc00078e0210 */
[----:B------:R-:W2:Y:S01]  /*0130*/  LDG.E.EL.64 R16, desc[UR4][R16.64] ;  /* 0x0000000410107981 */ /* 0x000ea2000c2e1b00 */
[----:B------:R-:W-:-:S04]  /*0140*/  IMAD.IADD R7, R5, 0x1, -R10 ;  /* 0x0000000105077824 */ /* 0x000fc800078e0a0a */
[----:B----4-:R-:W-:Y:S02]  /*0150*/  IMAD.WIDE R12, R7, 0x8, R8 ;  /* 0x00000008070c7825 */ /* 0x010fe400078e0208 */
[----:B------:R-:W3:Y:S04]  /*0160*/  LDC.64 R8, c[0x0][0x228] ;  /* 0x00008a00ff087b82 */ /* 0x000ee80000000a00 */
[----:B------:R-:W4:Y:S01]  /*0170*/  LDG.E.EL.128 R12, desc[UR4][R12.64] ;  /* 0x000000040c0c7981 */ /* 0x000f22000c2e1d00 */
[----:B-1----:R-:W-:-:S06]  /*0180*/  IMAD.WIDE R2, R4, 0x8, R2 ;  /* 0x0000000804027825 */ /* 0x002fcc00078e0202 */
[----:B------:R-:W5:Y:S01]  /*0190*/  LDG.E.EL.64 R2, desc[UR4][R2.64] ;  /* 0x0000000402027981 */ /* 0x000f62000c2e1b00 */
[----:B---3--:R-:W-:-:S06]  /*01a0*/  IMAD.WIDE R8, R7, 0x8, R8 ;  /* 0x0000000807087825 */ /* 0x008fcc00078e0208 */
[----:B------:R-:W3:Y:S01]  /*01b0*/  LDG.E.EL.128 R8, desc[UR4][R8.64] ;  /* 0x0000000408087981 */ /* 0x000ee2000c2e1d00 */
[----:B------:R-:W-:Y:S02]  /*01c0*/  SHF.R.S32.HI R6, RZ, 0x16, R6 ;  /* 0x00000016ff067819 */ /* 0x000fe40000011406 */
[----:B--2---:R-:W-:-:S04]  /*01d0*/  SHF.R.U32.HI R19, RZ, 0x1a, R17 ;  /* 0x0000001aff137819 */ /* 0x004fc80000011611 */
[----:B------:R-:W-:-:S04]  /*01e0*/  LOP3.LUT R19, R19, 0x20, RZ, 0xc0, !PT ;  /* 0x0000002013137812 */ /* 0x000fc800078ec0ff */
[----:B------:R-:W-:-:S05]  /*01f0*/  IADD3 R16, P0, R16, R19, RZ ;  /* 0x0000001310107210 */ /* 0x000fca0007f1e0ff */
[----:B------:R-:W-:Y:S01]  /*0200*/  IMAD.X R17, RZ, RZ, R17, P0 ;  /* 0x000000ffff117224 */ /* 0x000fe200000e0611 */
[----:B----4-:R-:W-:Y:S02]  /*0210*/  LEA R20, P0, R12, UR6, 0x2 ;  /* 0x000000060c147c11 */ /* 0x010fe4000f8010ff */
[--C-:B------:R-:W-:Y:S02]  /*0220*/  SHF.R.U32.HI R18, RZ, 0x18, R13.reuse ;  /* 0x00000018ff127819 */ /* 0x100fe4000001160d */
[----:B------:R-:W-:Y:S02]  /*0230*/  LEA R21, P1, R14, UR6, 0x2 ;  /* 0x000000060e157c11 */ /* 0x000fe4000f8210ff */
[----:B------:R-:W-:Y:S02]  /*0240*/  LEA.HI.X R12, R12, UR7, R13, 0x2, P0 ;  /* 0x000000070c0c7c11 */ /* 0x000fe400080f140d */
[----:B------:R-:W-:Y:S02]  /*0250*/  SHF.R.U32.HI R13, RZ, 0x18, R15 ;  /* 0x00000018ff0d7819 */ /* 0x000fe4000001160f */
[----:B-----5:R-:W-:-:S02]  /*0260*/  SHF.R.U32.HI R19, RZ, 0x1a, R3 ;  /* 0x0000001aff137819 */ /* 0x020fc40000011603 */
[----:B------:R-:W-:Y:S02]  /*0270*/  LEA.HI.X R22, R14, UR7, R15, 0x2, P1 ;  /* 0x000000070e167c11 */ /* 0x000fe400088f140f */
[----:B------:R-:W-:Y:S02]  /*0280*/  LOP3.LUT R14, R13, 0x80, RZ, 0xc0, !PT ;  /* 0x000000800d0e7812 */ /* 0x000fe400078ec0ff */
[----:B------:R-:W-:Y:S02]  /*0290*/  LOP3.LUT R19, R19, 0x20, RZ, 0xc0, !PT ;  /* 0x0000002013137812 */ /* 0x000fe400078ec0ff */
[----:B------:R-:W-:Y:S02]  /*02a0*/  IADD3 R21, P1, R14, R21, RZ ;  /* 0x000000150e157210 */ /* 0x000fe40007f3e0ff */
[C---:B------:R-:W-:Y:S01]  /*02b0*/  SHF.L.U64.HI R17, R16.reuse, 0x7, R17 ;  /* 0x0000000710117819 */ /* 0x040fe20000010211 */
[----:B------:R-:W-:Y:S01]  /*02c0*/  IMAD.SHL.U32 R16, R16, 0x80, RZ ;  /* 0x0000008010107824 */ /* 0x000fe200078e00ff */
[----:B------:R-:W-:-:S02]  /*02d0*/  LOP3.LUT R15, R18, 0x80, RZ, 0xc0, !PT ;  /* 0x00000080120f7812 */ /* 0x000fc400078ec0ff */
[----:B------:R-:W-:Y:S01]  /*02e0*/  IADD3 R19, P2, R2, R19, RZ ;  /* 0x0000001302137210 */ /* 0x000fe20007f5e0ff */
[----:B------:R-:W-:Y:S01]  /*02f0*/  IMAD.X R22, RZ, RZ, R22, P1 ;  /* 0x000000ffff167224 */ /* 0x000fe200008e0616 */
[----:B------:R-:W-:Y:S02]  /*0300*/  SGXT R2, R6, 0x1 ;  /* 0x000000010602781a */ /* 0x000fe40000000200 */
[----:B------:R-:W-:Y:S01]  /*0310*/  IADD3 R13, P0, R15, R20, RZ ;  /* 0x000000140f0d7210 */ /* 0x000fe20007f1e0ff */
[----:B------:R-:W-:Y:S01]  /*0320*/  IMAD.X R20, RZ, RZ, R3, P2 ;  /* 0x000000ffff147224 */ /* 0x000fe200010e0603 */
[----:B------:R-:W-:Y:S01]  /*0330*/  IADD3 R14, P1, R21, R16, RZ ;  /* 0x00000010150e7210 */ /* 0x000fe20007f3e0ff */
[----:B------:R-:W-:Y:S01]  /*0340*/  IMAD.SHL.U32 R18, R19, 0x80, RZ ;  /* 0x0000008013127824 */ /* 0x000fe200078e00ff */
[----:B------:R-:W-:Y:S01]  /*0350*/  LEA.HI R3, R2, R5, RZ, 0xc ;  /* 0x0000000502037211 */ /* 0x000fe200078f60ff */
[----:B------:R-:W-:Y:S01]  /*0360*/  IMAD.X R2, RZ, RZ, R12, P0 ;  /* 0x000000ffff027224 */ /* 0x000fe200000e060c */
[----:B------:R-:W-:Y:S01]  /*0370*/  IADD3 R24, P0, R16, R13, RZ ;  /* 0x0000000d10187210 */ /* 0x000fe20007f1e0ff */
[----:B------:R-:W-:Y:S01]  /*0380*/  IMAD.X R15, R22, 0x1, R17, P1 ;  /* 0x00000001160f7824 */ /* 0x000fe200008e0611 */
[----:B------:R-:W-:-:S02]  /*0390*/  SHF.R.S32.HI R3, RZ, 0xc, R3 ;  /* 0x0000000cff037819 */ /* 0x000fc40000011403 */
[----:B------:R-:W-:Y:S02]  /*03a0*/  SHF.L.U64.HI R19, R19, 0x7, R20 ;  /* 0x0000000713137819 */ /* 0x000fe40000010214 */
[----:B------:R-:W-:Y:S01]  /*03b0*/  IADD3 R12, P1, R18, R13, RZ ;  /* 0x0000000d120c7210 */ /* 0x000fe20007f3e0ff */
[--C-:B------:R-:W-:Y:S01]  /*03c0*/  IMAD.X R25, R17, 0x1, R2.reuse, P0 ;  /* 0x0000000111197824 */ /* 0x100fe200000e0602 */
[----:B---3--:R-:W-:Y:S01]  /*03d0*/  SHF.R.U32.HI R29, RZ, 0x18, R9 ;  /* 0x00000018ff1d7819 */ /* 0x008fe20000011609 */
[----:B------:R-:W-:Y:S01]  /*03e0*/  IMAD.SHL.U32 R6, R3, 0x400, RZ ;  /* 0x0000040003067824 */ /* 0x000fe200078e00ff */
[----:B------:R-:W-:Y:S01]  /*03f0*/  LEA R20, P0, R8, UR6, 0x2 ;  /* 0x0000000608147c11 */ /* 0x000fe2000f8010ff */
[----:B------:R-:W-:Y:S01]  /*0400*/  IMAD.X R13, R19, 0x1, R2, P1 ;  /* 0x00000001130d7824 */ /* 0x000fe200008e0602 */
[----:B------:R-:W-:Y:S01]  /*0410*/  LOP3.LUT R29, R29, 0x80, RZ, 0xc0, !PT ;  /* 0x000000801d1d7812 */ /* 0x000fe200078ec0ff */
[----:B------:R-:W-:Y:S01]  /*0420*/  IMAD.WIDE R24, R6, 0x4, R24 ;  /* 0x0000000406187825 */ /* 0x000fe200078e0218 */
[----:B------:R-:W-:-:S02]  /*0430*/  LEA.HI.X R28, R8, UR7, R9, 0x2, P0 ;  /* 0x00000007081c7c11 */ /* 0x000fc400080f1409 */
[----:B------:R-:W1:Y:S01]  /*0440*/  LDC.64 R8, c[0x0][0x230] ;  /* 0x00008c00ff087b82 */ /* 0x000e620000000a00 */
[----:B------:R-:W-:Y:S01]  /*0450*/  IMAD.WIDE R26, R6, 0x4, R12 ;  /* 0x00000004061a7825 */ /* 0x000fe200078e020c */
[----:B------:R-:W-:Y:S01]  /*0460*/  SHF.R.U32.HI R13, RZ, 0x18, R11 ;  /* 0x00000018ff0d7819 */ /* 0x000fe2000001160b */
[----:B------:R2:W3:Y:S01]  /*0470*/  LDG.E.EL R3, desc[UR4][R24.64] ;  /* 0x0000000418037981 */ /* 0x0004e2000c2e1900 */
[----:B------:R-:W-:Y:S01]  /*0480*/  LEA R12, P1, R10, UR6, 0x2 ;  /* 0x000000060a0c7c11 */ /* 0x000fe2000f8210ff */
[----:B------:R-:W-:Y:S01]  /*0490*/  IMAD.WIDE R14, R6, 0x4, R14 ;  /* 0x00000004060e7825 */ /* 0x000fe200078e020e */
[----:B------:R-:W-:Y:S01]  /*04a0*/  IADD3 R29, P0, R29, R20, RZ ;  /* 0x000000141d1d7210 */ /* 0x000fe20007f1e0ff */
[----:B------:R-:W4:Y:S01]  /*04b0*/  LDG.E.EL R23, desc[UR4][R26.64] ;  /* 0x000000041a177981 */ /* 0x000f22000c2e1900 */
[----:B------:R-:W-:Y:S02]  /*04c0*/  LOP3.LUT R20, R13, 0x80, RZ, 0xc0, !PT ;  /* 0x000000800d147812 */ /* 0x000fe400078ec0ff */
[----:B------:R-:W-:Y:S01]  /*04d0*/  LEA.HI.X R13, R10, UR7, R11, 0x2, P1 ;  /* 0x000000070a0d7c11 */ /* 0x000fe200088f140b */
[----:B------:R5:W3:Y:S01]  /*04e0*/  LDG.E.EL R2, desc[UR4][R14.64] ;  /* 0x000000040e027981 */ /* 0x000ae2000c2e1900 */
[----:B------:R-:W-:Y:S01]  /*04f0*/  IADD3 R10, P3, R29, R16, RZ ;  /* 0x000000101d0a7210 */ /* 0x000fe20007f7e0ff */
[----:B--2---:R-:W-:-:S04]  /*0500*/  IMAD.X R24, RZ, RZ, R28, P0 ;  /* 0x000000ffff187224 */ /* 0x004fc800000e061c */
[----:B------:R-:W-:Y:S01]  /*0510*/  IMAD.X R11, R24, 0x1, R17, P3 ;  /* 0x00000001180b7824 */ /* 0x000fe200018e0611 */
[----:B0----5:R-:W-:Y:S02]  /*0520*/  IADD3 R15, P2, R20, R12, RZ ;  /* 0x0000000c140f7210 */ /* 0x021fe40007f5e0ff */
[----:B------:R-:W-:Y:S02]  /*0530*/  IADD3 R12, P1, R18, R21, RZ ;  /* 0x00000015120c7210 */ /* 0x000fe40007f3e0ff */
[----:B------:R-:W0:Y:S01]  /*0540*/  LDC.64 R20, c[0x0][0x240] ;  /* 0x00009000ff147b82 */ /* 0x000e220000000a00 */
[----:B------:R-:W-:Y:S01]  /*0550*/  IADD3 R14, P0, R18, R29, RZ ;  /* 0x0000001d120e7210 */ /* 0x000fe20007f1e0ff */
[----:B------:R-:W-:Y:S01]  /*0560*/  IMAD.X R26, RZ, RZ, R13, P2 ;  /* 0x000000ffff1a7224 */ /* 0x000fe200010e060d */
[----:B------:R-:W-:Y:S02]  /*0570*/  IADD3 R16, P3, R15, R16, RZ ;  /* 0x000000100f107210 */ /* 0x000fe40007f7e0ff */
[----:B------:R-:W-:Y:S01]  /*0580*/  IADD3 R18, P4, R18, R15, RZ ;  /* 0x0000000f12127210 */ /* 0x000fe20007f9e0ff */
[----:B------:R-:W-:-:S02]  /*0590*/  IMAD.X R13, R19, 0x1, R22, P1 ;  /* 0x00000001130d7824 */ /* 0x000fc400008e0616 */
[C---:B------:R-:W-:Y:S02]  /*05a0*/  IMAD.X R15, R19.reuse, 0x1, R24, P0 ;  /* 0x00000001130f7824 */ /* 0x040fe400000e0618 */
[----:B------:R-:W-:Y:S02]  /*05b0*/  IMAD.X R17, R26, 0x1, R17, P3 ;  /* 0x000000011a117824 */ /* 0x000fe400018e0611 */
[----:B------:R-:W-:Y:S02]  /*05c0*/  IMAD.X R19, R19, 0x1, R26, P4 ;  /* 0x0000000113137824 */ /* 0x000fe400020e061a */
[----:B------:R-:W-:-:S04]  /*05d0*/  IMAD.WIDE R10, R6, 0x4, R10 ;  /* 0x00000004060a7825 */ /* 0x000fc800078e020a */
[C---:B------:R-:W-:Y:S02]  /*05e0*/  IMAD.WIDE R12, R6.reuse, 0x4, R12 ;  /* 0x00000004060c7825 */ /* 0x040fe400078e020c */
[----:B------:R-:W3:Y:S02]  /*05f0*/  LDG.E.EL R10, desc[UR4][R10.64] ;  /* 0x000000040a0a7981 */ /* 0x000ee4000c2e1900 */
[C---:B------:R-:W-:Y:S02]  /*0600*/  IMAD.WIDE R14, R6.reuse, 0x4, R14 ;  /* 0x00000004060e7825 */ /* 0x040fe400078e020e */
[----:B------:R-:W2:Y:S02]  /*0610*/  LDG.E.EL R12, desc[UR4][R12.64] ;  /* 0x000000040c0c7981 */ /* 0x000ea4000c2e1900 */
[C---:B------:R-:W-:Y:S02]  /*0620*/  IMAD.WIDE R16, R6.reuse, 0x4, R16 ;  /* 0x0000000406107825 */ /* 0x040fe400078e0210 */
[----:B------:R-:W4:Y:S02]  /*0630*/  LDG.E.EL R14, desc[UR4][R14.64] ;  /* 0x000000040e0e7981 */ /* 0x000f24000c2e1900 */
[----:B------:R-:W-:-:S02]  /*0640*/  IMAD.WIDE R18, R6, 0x4, R18 ;  /* 0x0000000406127825 */ /* 0x000fc400078e0212 */
[----:B------:R-:W5:Y:S02]  /*0650*/  LDG.E.EL R17, desc[UR4][R16.64] ;  /* 0x0000000410117981 */ /* 0x000f64000c2e1900 */
[----:B-1----:R-:W-:Y:S02]  /*0660*/  IMAD.WIDE R8, R7, 0x4, R8 ;  /* 0x0000000407087825 */ /* 0x002fe400078e0208 */
[----:B------:R-:W2:Y:S01]  /*0670*/  LDG.E.EL R19, desc[UR4][R18.64] ;  /* 0x0000000412137981 */ /* 0x000ea2000c2e1900 */
[----:B------:R-:W1:Y:S03]  /*0680*/  LDC.64 R6, c[0x0][0x248] ;  /* 0x00009200ff067b82 */ /* 0x000e660000000a00 */
[----:B------:R-:W2:Y:S01]  /*0690*/  LDG.E.EL.64 R8, desc[UR4][R8.64] ;  /* 0x0000000408087981 */ /* 0x000ea2000c2e1b00 */
[----:B0-----:R-:W-:-:S05]  /*06a0*/  IMAD.WIDE R20, R4, 0x4, R20 ;  /* 0x0000000404147825 */ /* 0x001fca00078e0214 */
[----:B------:R-:W2:Y:S01]  /*06b0*/  LDG.E.EL R4, desc[UR4][R20.64] ;  /* 0x0000000414047981 */ /* 0x000ea2000c2e1900 */
[----:B------:R-:W-:-:S04]  /*06c0*/  LEA.HI R0, R0, R5, RZ, 0x12 ;  /* 0x0000000500007211 */ /* 0x000fc800078f90ff */
[----:B------:R-:W-:Y:S02]  /*06d0*/  LOP3.LUT R22, R0, 0xfffc0000, RZ, 0xc0, !PT ;  /* 0xfffc000000167812 */ /* 0x000fe400078ec0ff */
[----:B------:R-:W-:-:S03]  /*06e0*/  SHF.R.S32.HI R0, RZ, 0x12, R0 ;  /* 0x00000012ff007819 */ /* 0x000fc60000011400 */
[----:B------:R-:W-:-:S04]  /*06f0*/  IMAD.IADD R5, R5, 0x1, -R22 ;  /* 0x0000000105057824 */ /* 0x000fc800078e0a16 */
[----:B------:R-:W-:-:S04]  /*0700*/  IMAD R5, R0, 0x140000, R5 ;  /* 0x0014000000057824 */ /* 0x000fc800078e0205 */
[----:B-1----:R-:W-:-:S04]  /*0710*/  IMAD.WIDE R6, R5, 0x4, R6 ;  /* 0x0000000405067825 */ /* 0x002fc800078e0206 */
[----:B---3--:R-:W-:Y:S01]  /*0720*/  FADD R10, -R3, R10 ;  /* 0x0000000a030a7221 */ /* 0x008fe20000000100 */
[----:B----4-:R-:W-:Y:S01]  /*0730*/  FADD R14, -R23, R14 ;  /* 0x0000000e170e7221 */ /* 0x010fe20000000100 */
[----:B-----5:R-:W-:Y:S01]  /*0740*/  FADD R17, -R2, R17 ;  /* 0x0000001102117221 */ /* 0x020fe20000000100 */
[----:B--2---:R-:W-:Y:S01]  /*0750*/  FADD R19, -R12, R19 ;  /* 0x000000130c137221 */ /* 0x004fe20000000100 */
[C---:B------:R-:W-:Y:S01]  /*0760*/  FFMA R3, R8.reuse, R10, R3 ;  /* 0x0000000a08037223 */ /* 0x040fe20000000003 */
[----:B------:R-:W-:Y:S01]  /*0770*/  FFMA R14, R8, R14, R23 ;  /* 0x0000000e080e7223 */ /* 0x000fe20000000017 */
[C---:B------:R-:W-:Y:S01]  /*0780*/  FFMA R17, R9.reuse, R17, R2 ;  /* 0x0000001109117223 */ /* 0x040fe20000000002 */
[----:B------:R-:W-:Y:S02]  /*0790*/  FFMA R12, R9, R19, R12 ;  /* 0x00000013090c7223 */ /* 0x000fe4000000000c */
[----:B------:R-:W-:Y:S02]  /*07a0*/  FADD R14, -R3, R14 ;  /* 0x0000000e030e7221 */ /* 0x000fe40000000100 */
[----:B------:R-:W-:-:S02]  /*07b0*/  FADD R12, -R17, R12 ;  /* 0x0000000c110c7221 */ /* 0x000fc40000000100 */
[C---:B------:R-:W-:Y:S02]  /*07c0*/  FFMA R14, R4.reuse, R14, R3 ;  /* 0x0000000e040e7223 */ /* 0x040fe40000000003 */
[----:B------:R-:W-:-:S05]  /*07d0*/  FFMA R15, R4, R12, R17 ;  /* 0x0000000c040f7223 */ /* 0x000fca0000000011 */
[----:B------:R-:W-:Y:S01]  /*07e0*/  STG.E.64 desc[UR4][R6.64], R14 ;  /* 0x0000000e06007986 */ /* 0x000fe2000c101b04 */
[----:B------:R-:W-:Y:S05]  /*07f0*/  EXIT ;  /* 0x000000000000794d */ /* 0x000fea0003800000 */
.L_x_0:
[----:B------:R-:W-:-:S00]  /*0800*/  BRA `(.L_x_0) ;  /* 0xfffffffc00fc7947 */ /* 0x000fc0000383ffff */
[----:B------:R-:W-:-:S00]  /*0810*/  NOP ;  /* 0x0000000000007918 */ /* 0x000fc00000000000 */
        /* <DEDUP_REMOVED lines=14> */
.L_x_1:


//--------------------- .nv.constant0.triton_poi_fused__unsafe_index_add_mul_sub_58 --------------------------
	.section	.nv.constant0.triton_poi_fused__unsafe_index_add_mul_sub_58,"a",@progbits
	.sectionflags	@""
	.align	4
.nv.constant0.triton_poi_fused__unsafe_index_add_mul_sub_58:
	.zero		596
